//
// Generated by NVIDIA NVVM Compiler
//
// Compiler Build ID: CL-36424714
// Cuda compilation tools, release 13.0, V13.0.88
// Based on NVVM 20.0.0
//

.version 9.0
.target sm_100
.address_size 64

	// .globl	_Z13gpu_block_addPiS_S_

.visible .entry _Z13gpu_block_addPiS_S_(
	.param .u64 .ptr .align 1 _Z13gpu_block_addPiS_S__param_0,
	.param .u64 .ptr .align 1 _Z13gpu_block_addPiS_S__param_1,
	.param .u64 .ptr .align 1 _Z13gpu_block_addPiS_S__param_2
)
{
	.reg .b32 	%r<5>;
	.reg .b64 	%rd<11>;

	ld.param.u64 	%rd1, [_Z13gpu_block_addPiS_S__param_0];
	ld.param.u64 	%rd2, [_Z13gpu_block_addPiS_S__param_1];
	ld.param.u64 	%rd3, [_Z13gpu_block_addPiS_S__param_2];
	cvta.to.global.u64 	%rd4, %rd3;
	cvta.to.global.u64 	%rd5, %rd2;
	cvta.to.global.u64 	%rd6, %rd1;
	mov.u32 	%r1, %ctaid.x;
	mul.wide.u32 	%rd7, %r1, 4;
	add.s64 	%rd8, %rd6, %rd7;
	ld.global.u32 	%r2, [%rd8];
	add.s64 	%rd9, %rd5, %rd7;
	ld.global.u32 	%r3, [%rd9];
	add.s32 	%r4, %r3, %r2;
	add.s64 	%rd10, %rd4, %rd7;
	st.global.u32 	[%rd10], %r4;
	ret;

}
	// .globl	_Z14gpu_thread_addPiS_S_
.visible .entry _Z14gpu_thread_addPiS_S_(
	.param .u64 .ptr .align 1 _Z14gpu_thread_addPiS_S__param_0,
	.param .u64 .ptr .align 1 _Z14gpu_thread_addPiS_S__param_1,
	.param .u64 .ptr .align 1 _Z14gpu_thread_addPiS_S__param_2
)
{
	.reg .b32 	%r<5>;
	.reg .b64 	%rd<11>;

	ld.param.u64 	%rd1, [_Z14gpu_thread_addPiS_S__param_0];
	ld.param.u64 	%rd2, [_Z14gpu_thread_addPiS_S__param_1];
	ld.param.u64 	%rd3, [_Z14gpu_thread_addPiS_S__param_2];
	cvta.to.global.u64 	%rd4, %rd3;
	cvta.to.global.u64 	%rd5, %rd2;
	cvta.to.global.u64 	%rd6, %rd1;
	mov.u32 	%r1, %tid.x;
	mul.wide.u32 	%rd7, %r1, 4;
	add.s64 	%rd8, %rd6, %rd7;
	ld.global.u32 	%r2, [%rd8];
	add.s64 	%rd9, %rd5, %rd7;
	ld.global.u32 	%r3, [%rd9];
	add.s32 	%r4, %r3, %r2;
	add.s64 	%rd10, %rd4, %rd7;
	st.global.u32 	[%rd10], %r4;
	ret;

}
	// .globl	_Z12gpu_both_addPiS_S_i
.visible .entry _Z12gpu_both_addPiS_S_i(
	.param .u64 .ptr .align 1 _Z12gpu_both_addPiS_S_i_param_0,
	.param .u64 .ptr .align 1 _Z12gpu_both_addPiS_S_i_param_1,
	.param .u64 .ptr .align 1 _Z12gpu_both_addPiS_S_i_param_2,
	.param .u32 _Z12gpu_both_addPiS_S_i_param_3
)
{
	.reg .pred 	%p<2>;
	.reg .b32 	%r<9>;
	.reg .b64 	%rd<11>;

	ld.param.u64 	%rd1, [_Z12gpu_both_addPiS_S_i_param_0];
	ld.param.u64 	%rd2, [_Z12gpu_both_addPiS_S_i_param_1];
	ld.param.u64 	%rd3, [_Z12gpu_both_addPiS_S_i_param_2];
	ld.param.u32 	%r2, [_Z12gpu_both_addPiS_S_i_param_3];
	mov.u32 	%r3, %tid.x;
	mov.u32 	%r4, %ctaid.x;
	mov.u32 	%r5, %ntid.x;
	mad.lo.s32 	%r1, %r4, %r5, %r3;
	setp.ge.s32 	%p1, %r1, %r2;
	@%p1 bra 	$L__BB2_2;
	cvta.to.global.u64 	%rd4, %rd1;
	cvta.to.global.u64 	%rd5, %rd2;
	cvta.to.global.u64 	%rd6, %rd3;
	mul.wide.s32 	%rd7, %r1, 4;
	add.s64 	%rd8, %rd4, %rd7;
	ld.global.u32 	%r6, [%rd8];
	add.s64 	%rd9, %rd5, %rd7;
	ld.global.u32 	%r7, [%rd9];
	add.s32 	%r8, %r7, %r6;
	add.s64 	%rd10, %rd6, %rd7;
	st.global.u32 	[%rd10], %r8;
$L__BB2_2:
	ret;

}


// ===== COMPILED SASS (sm_100) =====

	.target	sm_100

	.elftype	@"ET_EXEC"


//--------------------- .note.nv.tkinfo           --------------------------
	.section	.note.nv.tkinfo,"",@"SHT_NOTE"
	.sectionflags	@"SHF_NOTE_NV_TKINFO"
	.tkinfo
        /*0018*/ 	.word	0x00000002
        /*0030*/ 	.string	""
        /*0030*/ 	.string	"ptxas"
        /*0030*/ 	.string	"Cuda compilation tools, release 13.0, V13.0.88"
        /*0030*/ 	.string	"Build cuda_13.0.r13.0/compiler.36424714_0"
        /*0030*/ 	.string	"-arch sm_100 -m 64 "



//--------------------- .note.nv.cuinfo           --------------------------
	.section	.note.nv.cuinfo,"",@"SHT_NOTE"
	.sectionflags	@"SHF_NOTE_NV_CUINFO"
        /*0018*/ 	.short	0x0002
        /*001a*/ 	.short	0x0064
        /*001c*/ 	.short	0x0082
	.zero		2


//--------------------- .nv.info                  --------------------------
	.section	.nv.info,"",@"SHT_CUDA_INFO"
	.align	4


	//----- nvinfo : EIATTR_REGCOUNT
	.align		4
        /*0000*/ 	.byte	0x04, 0x2f
        /*0002*/ 	.short	(.L_1 - .L_0)
	.align		4
.L_0:
        /*0004*/ 	.word	index@(_Z13gpu_block_addPiS_S_)
        /*0008*/ 	.word	0x0000000c


	//----- nvinfo : EIATTR_FRAME_SIZE
	.align		4
.L_1:
        /*000c*/ 	.byte	0x04, 0x11
        /*000e*/ 	.short	(.L_3 - .L_2)
	.align		4
.L_2:
        /*0010*/ 	.word	index@(_Z13gpu_block_addPiS_S_)
        /*0014*/ 	.word	0x00000000


	//----- nvinfo : EIATTR_REGCOUNT
	.align		4
.L_3:
        /*0018*/ 	.byte	0x04, 0x2f
        /*001a*/ 	.short	(.L_5 - .L_4)
	.align		4
.L_4:
        /*001c*/ 	.word	index@(_Z14gpu_thread_addPiS_S_)
        /*0020*/ 	.word	0x0000000c


	//----- nvinfo : EIATTR_FRAME_SIZE
	.align		4
.L_5:
        /*0024*/ 	.byte	0x04, 0x11
        /*0026*/ 	.short	(.L_7 - .L_6)
	.align		4
.L_6:
        /*0028*/ 	.word	index@(_Z14gpu_thread_addPiS_S_)
        /*002c*/ 	.word	0x00000000


	//----- nvinfo : EIATTR_REGCOUNT
	.align		4
.L_7:
        /*0030*/ 	.byte	0x04, 0x2f
        /*0032*/ 	.short	(.L_9 - .L_8)
	.align		4
.L_8:
        /*0034*/ 	.word	index@(_Z12gpu_both_addPiS_S_i)
        /*0038*/ 	.word	0x0000000c


	//----- nvinfo : EIATTR_FRAME_SIZE
	.align		4
.L_9:
        /*003c*/ 	.byte	0x04, 0x11
        /*003e*/ 	.short	(.L_11 - .L_10)
	.align		4
.L_10:
        /*0040*/ 	.word	index@(_Z12gpu_both_addPiS_S_i)
        /*0044*/ 	.word	0x00000000


	//----- nvinfo : EIATTR_MIN_STACK_SIZE
	.align		4
.L_11:
        /*0048*/ 	.byte	0x04, 0x12
        /*004a*/ 	.short	(.L_13 - .L_12)
	.align		4
.L_12:
        /*004c*/ 	.word	index@(_Z12gpu_both_addPiS_S_i)
        /*0050*/ 	.word	0x00000000


	//----- nvinfo : EIATTR_MIN_STACK_SIZE
	.align		4
.L_13:
        /*0054*/ 	.byte	0x04, 0x12
        /*0056*/ 	.short	(.L_15 - .L_14)
	.align		4
.L_14:
        /*0058*/ 	.word	index@(_Z14gpu_thread_addPiS_S_)
        /*005c*/ 	.word	0x00000000


	//----- nvinfo : EIATTR_MIN_STACK_SIZE
	.align		4
.L_15:
        /*0060*/ 	.byte	0x04, 0x12
        /*0062*/ 	.short	(.L_17 - .L_16)
	.align		4
.L_16:
        /*0064*/ 	.word	index@(_Z13gpu_block_addPiS_S_)
        /*0068*/ 	.word	0x00000000
.L_17:


//--------------------- .nv.compat                --------------------------
	.section	.nv.compat,"",@"SHT_CUDA_COMPAT_INFO"
	.align	4
        /*0000*/ 	.byte	0x02, 0x09, 0x00, 0x00, 0x02, 0x02, 0x01, 0x00, 0x02, 0x05, 0x05, 0x00, 0x03, 0x07, 0x01, 0x01
        /*0010*/ 	.byte	0x02, 0x03, 0x00, 0x00, 0x02, 0x06, 0x01, 0x00, 0x04, 0x0b, 0x08, 0x00, 0x09, 0x00, 0x00, 0x00
        /*0020*/ 	.byte	0x00, 0x00, 0x00, 0x00


//--------------------- .nv.info._Z12gpu_both_addPiS_S_i --------------------------
	.section	.nv.info._Z12gpu_both_addPiS_S_i,"",@"SHT_CUDA_INFO"
	.sectionflags	@""
	.align	4


	//----- nvinfo : EIATTR_CUDA_API_VERSION
	.align		4
        /*0000*/ 	.byte	0x04, 0x37
        /*0002*/ 	.short	(.L_19 - .L_18)
.L_18:
        /*0004*/ 	.word	0x00000082


	//----- nvinfo : EIATTR_KPARAM_INFO
	.align		4
.L_19:
        /*0008*/ 	.byte	0x04, 0x17
        /*000a*/ 	.short	(.L_21 - .L_20)
.L_20:
        /*000c*/ 	.word	0x00000000
        /*0010*/ 	.short	0x0003
        /*0012*/ 	.short	0x0018
        /*0014*/ 	.byte	0x00, 0xf0, 0x11, 0x00


	//----- nvinfo : EIATTR_KPARAM_INFO
	.align		4
.L_21:
        /*0018*/ 	.byte	0x04, 0x17
        /*001a*/ 	.short	(.L_23 - .L_22)
.L_22:
        /*001c*/ 	.word	0x00000000
        /*0020*/ 	.short	0x0002
        /*0022*/ 	.short	0x0010
        /*0024*/ 	.byte	0x00, 0xf5, 0x21, 0x00


	//----- nvinfo : EIATTR_KPARAM_INFO
	.align		4
.L_23:
        /*0028*/ 	.byte	0x04, 0x17
        /*002a*/ 	.short	(.L_25 - .L_24)
.L_24:
        /*002c*/ 	.word	0x00000000
        /*0030*/ 	.short	0x0001
        /*0032*/ 	.short	0x0008
        /*0034*/ 	.byte	0x00, 0xf5, 0x21, 0x00


	//----- nvinfo : EIATTR_KPARAM_INFO
	.align		4
.L_25:
        /*0038*/ 	.byte	0x04, 0x17
        /*003a*/ 	.short	(.L_27 - .L_26)
.L_26:
        /*003c*/ 	.word	0x00000000
        /*0040*/ 	.short	0x0000
        /*0042*/ 	.short	0x0000
        /*0044*/ 	.byte	0x00, 0xf5, 0x21, 0x00


	//----- nvinfo : EIATTR_SPARSE_MMA_MASK
	.align		4
.L_27:
        /*0048*/ 	.byte	0x03, 0x50
        /*004a*/ 	.short	0x0000


	//----- nvinfo : EIATTR_MAXREG_COUNT
	.align		4
        /*004c*/ 	.byte	0x03, 0x1b
        /*004e*/ 	.short	0x00ff


	//----- nvinfo : EIATTR_MERCURY_ISA_VERSION
	.align		4
        /*0050*/ 	.byte	0x03, 0x5f
        /*0052*/ 	.short	0x0101


	//----- nvinfo : EIATTR_VRC_CTA_INIT_COUNT
	.align		4
        /*0054*/ 	.byte	0x02, 0x4a
	.zero		1
	.zero		1


	//----- nvinfo : EIATTR_EXIT_INSTR_OFFSETS
	.align		4
        /*0058*/ 	.byte	0x04, 0x1c
        /*005a*/ 	.short	(.L_29 - .L_28)


	//   ....[0]....
.L_28:
        /*005c*/ 	.word	0x00000070


	//   ....[1]....
        /*0060*/ 	.word	0x00000130


	//----- nvinfo : EIATTR_CBANK_PARAM_SIZE
	.align		4
.L_29:
        /*0064*/ 	.byte	0x03, 0x19
        /*0066*/ 	.short	0x001c


	//----- nvinfo : EIATTR_PARAM_CBANK
	.align		4
        /*0068*/ 	.byte	0x04, 0x0a
        /*006a*/ 	.short	(.L_31 - .L_30)
	.align		4
.L_30:
        /*006c*/ 	.word	index@(.nv.constant0._Z12gpu_both_addPiS_S_i)
        /*0070*/ 	.short	0x0380
        /*0072*/ 	.short	0x001c


	//----- nvinfo : EIATTR_SW_WAR
	.align		4
.L_31:
        /*0074*/ 	.byte	0x04, 0x36
        /*0076*/ 	.short	(.L_33 - .L_32)
.L_32:
        /*0078*/ 	.word	0x00000008
.L_33:


//--------------------- .nv.info._Z14gpu_thread_addPiS_S_ --------------------------
	.section	.nv.info._Z14gpu_thread_addPiS_S_,"",@"SHT_CUDA_INFO"
	.sectionflags	@""
	.align	4


	//----- nvinfo : EIATTR_CUDA_API_VERSION
	.align		4
        /*0000*/ 	.byte	0x04, 0x37
        /*0002*/ 	.short	(.L_35 - .L_34)
.L_34:
        /*0004*/ 	.word	0x00000082


	//----- nvinfo : EIATTR_KPARAM_INFO
	.align		4
.L_35:
        /*0008*/ 	.byte	0x04, 0x17
        /*000a*/ 	.short	(.L_37 - .L_36)
.L_36:
        /*000c*/ 	.word	0x00000000
        /*0010*/ 	.short	0x0002
        /*0012*/ 	.short	0x0010
        /*0014*/ 	.byte	0x00, 0xf5, 0x21, 0x00


	//----- nvinfo : EIATTR_KPARAM_INFO
	.align		4
.L_37:
        /*0018*/ 	.byte	0x04, 0x17
        /*001a*/ 	.short	(.L_39 - .L_38)
.L_38:
        /*001c*/ 	.word	0x00000000
        /*0020*/ 	.short	0x0001
        /*0022*/ 	.short	0x0008
        /*0024*/ 	.byte	0x00, 0xf5, 0x21, 0x00


	//----- nvinfo : EIATTR_KPARAM_INFO
	.align		4
.L_39:
        /*0028*/ 	.byte	0x04, 0x17
        /*002a*/ 	.short	(.L_41 - .L_40)
.L_40:
        /*002c*/ 	.word	0x00000000
        /*0030*/ 	.short	0x0000
        /*0032*/ 	.short	0x0000
        /*0034*/ 	.byte	0x00, 0xf5, 0x21, 0x00


	//----- nvinfo : EIATTR_SPARSE_MMA_MASK
	.align		4
.L_41:
        /*0038*/ 	.byte	0x03, 0x50
        /*003a*/ 	.short	0x0000


	//----- nvinfo : EIATTR_MAXREG_COUNT
	.align		4
        /*003c*/ 	.byte	0x03, 0x1b
        /*003e*/ 	.short	0x00ff


	//----- nvinfo : EIATTR_MERCURY_ISA_VERSION
	.align		4
        /*0040*/ 	.byte	0x03, 0x5f
        /*0042*/ 	.short	0x0101


	//----- nvinfo : EIATTR_VRC_CTA_INIT_COUNT
	.align		4
        /*0044*/ 	.byte	0x02, 0x4a
	.zero		1
	.zero		1


	//----- nvinfo : EIATTR_EXIT_INSTR_OFFSETS
	.align		4
        /*0048*/ 	.byte	0x04, 0x1c
        /*004a*/ 	.short	(.L_43 - .L_42)


	//   ....[0]....
.L_42:
        /*004c*/ 	.word	0x000000d0


	//----- nvinfo : EIATTR_CBANK_PARAM_SIZE
	.align		4
.L_43:
        /*0050*/ 	.byte	0x03, 0x19
        /*0052*/ 	.short	0x0018


	//----- nvinfo : EIATTR_PARAM_CBANK
	.align		4
        /*0054*/ 	.byte	0x04, 0x0a
        /*0056*/ 	.short	(.L_45 - .L_44)
	.align		4
.L_44:
        /*0058*/ 	.word	index@(.nv.constant0._Z14gpu_thread_addPiS_S_)
        /*005c*/ 	.short	0x0380
        /*005e*/ 	.short	0x0018


	//----- nvinfo : EIATTR_SW_WAR
	.align		4
.L_45:
        /*0060*/ 	.byte	0x04, 0x36
        /*0062*/ 	.short	(.L_47 - .L_46)
.L_46:
        /*0064*/ 	.word	0x00000008
.L_47:


//--------------------- .nv.info._Z13gpu_block_addPiS_S_ --------------------------
	.section	.nv.info._Z13gpu_block_addPiS_S_,"",@"SHT_CUDA_INFO"
	.sectionflags	@""
	.align	4


	//----- nvinfo : EIATTR_CUDA_API_VERSION
	.align		4
        /*0000*/ 	.byte	0x04, 0x37
        /*0002*/ 	.short	(.L_49 - .L_48)
.L_48:
        /*0004*/ 	.word	0x00000082


	//----- nvinfo : EIATTR_KPARAM_INFO
	.align		4
.L_49:
        /*0008*/ 	.byte	0x04, 0x17
        /*000a*/ 	.short	(.L_51 - .L_50)
.L_50:
        /*000c*/ 	.word	0x00000000
        /*0010*/ 	.short	0x0002
        /*0012*/ 	.short	0x0010
        /*0014*/ 	.byte	0x00, 0xf5, 0x21, 0x00


	//----- nvinfo : EIATTR_KPARAM_INFO
	.align		4
.L_51:
        /*0018*/ 	.byte	0x04, 0x17
        /*001a*/ 	.short	(.L_53 - .L_52)
.L_52:
        /*001c*/ 	.word	0x00000000
        /*0020*/ 	.short	0x0001
        /*0022*/ 	.short	0x0008
        /*0024*/ 	.byte	0x00, 0xf5, 0x21, 0x00


	//----- nvinfo : EIATTR_KPARAM_INFO
	.align		4
.L_53:
        /*0028*/ 	.byte	0x04, 0x17
        /*002a*/ 	.short	(.L_55 - .L_54)
.L_54:
        /*002c*/ 	.word	0x00000000
        /*0030*/ 	.short	0x0000
        /*0032*/ 	.short	0x0000
        /*0034*/ 	.byte	0x00, 0xf5, 0x21, 0x00


	//----- nvinfo : EIATTR_SPARSE_MMA_MASK
	.align		4
.L_55:
        /*0038*/ 	.byte	0x03, 0x50
        /*003a*/ 	.short	0x0000


	//----- nvinfo : EIATTR_MAXREG_COUNT
	.align		4
        /*003c*/ 	.byte	0x03, 0x1b
        /*003e*/ 	.short	0x00ff


	//----- nvinfo : EIATTR_MERCURY_ISA_VERSION
	.align		4
        /*0040*/ 	.byte	0x03, 0x5f
        /*0042*/ 	.short	0x0101


	//----- nvinfo : EIATTR_VRC_CTA_INIT_COUNT
	.align		4
        /*0044*/ 	.byte	0x02, 0x4a
	.zero		1
	.zero		1


	//----- nvinfo : EIATTR_EXIT_INSTR_OFFSETS
	.align		4
        /*0048*/ 	.byte	0x04, 0x1c
        /*004a*/ 	.short	(.L_57 - .L_56)


	//   ....[0]....
.L_56:
        /*004c*/ 	.word	0x000000d0


	//----- nvinfo : EIATTR_CBANK_PARAM_SIZE
	.align		4
.L_57:
        /*0050*/ 	.byte	0x03, 0x19
        /*0052*/ 	.short	0x0018


	//----- nvinfo : EIATTR_PARAM_CBANK
	.align		4
        /*0054*/ 	.byte	0x04, 0x0a
        /*0056*/ 	.short	(.L_59 - .L_58)
	.align		4
.L_58:
        /*0058*/ 	.word	index@(.nv.constant0._Z13gpu_block_addPiS_S_)
        /*005c*/ 	.short	0x0380
        /*005e*/ 	.short	0x0018


	//----- nvinfo : EIATTR_SW_WAR
	.align		4
.L_59:
        /*0060*/ 	.byte	0x04, 0x36
        /*0062*/ 	.short	(.L_61 - .L_60)
.L_60:
        /*0064*/ 	.word	0x00000008
.L_61:


//--------------------- .nv.callgraph             --------------------------
	.section	.nv.callgraph,"",@"SHT_CUDA_CALLGRAPH"
	.align	4
	.sectionentsize	8
	.align		4
        /*0000*/ 	.word	0x00000000
	.align		4
        /*0004*/ 	.word	0xffffffff
	.align		4
        /*0008*/ 	.word	0x00000000
	.align		4
        /*000c*/ 	.word	0xfffffffe
	.align		4
        /*0010*/ 	.word	0x00000000
	.align		4
        /*0014*/ 	.word	0xfffffffd
	.align		4
        /*0018*/ 	.word	0x00000000
	.align		4
        /*001c*/ 	.word	0xfffffffc


//--------------------- .text._Z12gpu_both_addPiS_S_i --------------------------
	.section	.text._Z12gpu_both_addPiS_S_i,"ax",@progbits
	.align	128
        .global         _Z12gpu_both_addPiS_S_i
        .type           _Z12gpu_both_addPiS_S_i,@function
        .size           _Z12gpu_both_addPiS_S_i,(.L_x_3 - _Z12gpu_both_addPiS_S_i)
        .other          _Z12gpu_both_addPiS_S_i,@"STO_CUDA_ENTRY STV_DEFAULT"
_Z12gpu_both_addPiS_S_i:
.text._Z12gpu_both_addPiS_S_i:
[----:B------:R-:W-:Y:S01]  /*0000*/  LDC R1, c[0x0][0x37c] ;  /* 0x0000df00ff017b82 */ /* 0x000fe20000000800 */
[----:B------:R-:W0:Y:S07]  /*0010*/  S2R R9, SR_TID.X ;  /* 0x0000000000097919 */ /* 0x000e2e0000002100 */
[----:B------:R-:W0:Y:S01]  /*0020*/  S2UR UR4, SR_CTAID.X ;  /* 0x00000000000479c3 */ /* 0x000e220000002500 */
[----:B------:R-:W1:Y:S07]  /*0030*/  LDCU UR5, c[0x0][0x398] ;  /* 0x00007300ff0577ac */ /* 0x000e6e0008000800 */
[----:B------:R-:W0:Y:S02]  /*0040*/  LDC R0, c[0x0][0x360] ;  /* 0x0000d800ff007b82 */ /* 0x000e240000000800 */
[----:B0-----:R-:W-:-:S05]  /*0050*/  IMAD R9, R0, UR4, R9 ;  /* 0x0000000400097c24 */ /* 0x001fca000f8e0209 */
[----:B-1----:R-:W-:-:S13]  /*0060*/  ISETP.GE.AND P0, PT, R9, UR5, PT ;  /* 0x0000000509007c0c */ /* 0x002fda000bf06270 */
[----:B------:R-:W-:Y:S05]  /*0070*/  @P0 EXIT ;  /* 0x000000000000094d */ /* 0x000fea0003800000 */
[----:B------:R-:W0:Y:S01]  /*0080*/  LDC.64 R2, c[0x0][0x380] ;  /* 0x0000e000ff027b82 */ /* 0x000e220000000a00 */
[----:B------:R-:W1:Y:S07]  /*0090*/  LDCU.64 UR4, c[0x0][0x358] ;  /* 0x00006b00ff0477ac */ /* 0x000e6e0008000a00 */
[----:B------:R-:W2:Y:S08]  /*00a0*/  LDC.64 R4, c[0x0][0x388] ;  /* 0x0000e200ff047b82 */ /* 0x000eb00000000a00 */
[----:B------:R-:W3:Y:S01]  /*00b0*/  LDC.64 R6, c[0x0][0x390] ;  /* 0x0000e400ff067b82 */ /* 0x000ee20000000a00 */
[----:B0-----:R-:W-:-:S06]  /*00c0*/  IMAD.WIDE R2, R9, 0x4, R2 ;  /* 0x0000000409027825 */ /* 0x001fcc00078e0202 */
[----:B-1----:R-:W4:Y:S01]  /*00d0*/  LDG.E R2, desc[UR4][R2.64] ;  /* 0x0000000402027981 */ /* 0x002f22000c1e1900 */
[----:B--2---:R-:W-:-:S06]  /*00e0*/  IMAD.WIDE R4, R9, 0x4, R4 ;  /* 0x0000000409047825 */ /* 0x004fcc00078e0204 */
[----:B------:R-:W4:Y:S01]  /*00f0*/  LDG.E R5, desc[UR4][R4.64] ;  /* 0x0000000404057981 */ /* 0x000f22000c1e1900 */
[----:B---3--:R-:W-:Y:S01]  /*0100*/  IMAD.WIDE R6, R9, 0x4, R6 ;  /* 0x0000000409067825 */ /* 0x008fe200078e0206 */
[----:B----4-:R-:W-:-:S05]  /*0110*/  IADD3 R9, PT, PT, R2, R5, RZ ;  /* 0x0000000502097210 */ /* 0x010fca0007ffe0ff */
[----:B------:R-:W-:Y:S01]  /*0120*/  STG.E desc[UR4][R6.64], R9 ;  /* 0x0000000906007986 */ /* 0x000fe2000c101904 */
[----:B------:R-:W-:Y:S05]  /*0130*/  EXIT ;  /* 0x000000000000794d */ /* 0x000fea0003800000 */
.L_x_0:
[----:B------:R-:W-:-:S00]  /*0140*/  BRA `(.L_x_0) ;  /* 0xfffffffc00fc7947 */ /* 0x000fc0000383ffff */
[----:B------:R-:W-:-:S00]  /*0150*/  NOP ;  /* 0x0000000000007918 */ /* 0x000fc00000000000 */
        /* <DEDUP_REMOVED lines=10> */
.L_x_3:


//--------------------- .text._Z14gpu_thread_addPiS_S_ --------------------------
	.section	.text._Z14gpu_thread_addPiS_S_,"ax",@progbits
	.align	128
        .global         _Z14gpu_thread_addPiS_S_
        .type           _Z14gpu_thread_addPiS_S_,@function
        .size           _Z14gpu_thread_addPiS_S_,(.L_x_4 - _Z14gpu_thread_addPiS_S_)
        .other          _Z14gpu_thread_addPiS_S_,@"STO_CUDA_ENTRY STV_DEFAULT"
_Z14gpu_thread_addPiS_S_:
.text._Z14gpu_thread_addPiS_S_:
[----:B------:R-:W-:Y:S01]  /*0000*/  LDC R1, c[0x0][0x37c] ;  /* 0x0000df00ff017b82 */ /* 0x000fe20000000800 */
[----:B------:R-:W0:Y:S07]  /*0010*/  S2R R9, SR_TID.X ;  /* 0x0000000000097919 */ /* 0x000e2e0000002100 */
[----:B------:R-:W0:Y:S01]  /*0020*/  LDC.64 R2, c[0x0][0x380] ;  /* 0x0000e000ff027b82 */ /* 0x000e220000000a00 */
[----:B------:R-:W1:Y:S07]  /*0030*/  LDCU.64 UR4, c[0x0][0x358] ;  /* 0x00006b00ff0477ac */ /* 0x000e6e0008000a00 */
[----:B------:R-:W2:Y:S08]  /*0040*/  LDC.64 R4, c[0x0][0x388] ;  /* 0x0000e200ff047b82 */ /* 0x000eb00000000a00 */
[----:B------:R-:W3:Y:S01]  /*0050*/  LDC.64 R6, c[0x0][0x390] ;  /* 0x0000e400ff067b82 */ /* 0x000ee20000000a00 */
[----:B0-----:R-:W-:-:S04]  /*0060*/  IMAD.WIDE.U32 R2, R9, 0x4, R2 ;  /* 0x0000000409027825 */ /* 0x001fc800078e0002 */
[C---:B--2---:R-:W-:Y:S02]  /*0070*/  IMAD.WIDE.U32 R4, R9.reuse, 0x4, R4 ;  /* 0x0000000409047825 */ /* 0x044fe400078e0004 */
[----:B-1----:R-:W2:Y:S04]  /*0080*/  LDG.E R2, desc[UR4][R2.64] ;  /* 0x0000000402027981 */ /* 0x002ea8000c1e1900 */
[----:B------:R-:W2:Y:S01]  /*0090*/  LDG.E R5, desc[UR4][R4.64] ;  /* 0x0000000404057981 */ /* 0x000ea2000c1e1900 */
[----:B---3--:R-:W-:Y:S01]  /*00a0*/  IMAD.WIDE.U32 R6, R9, 0x4, R6 ;  /* 0x0000000409067825 */ /* 0x008fe200078e0006 */
[----:B--2---:R-:W-:-:S05]  /*00b0*/  IADD3 R9, PT, PT, R2, R5, RZ ;  /* 0x0000000502097210 */ /* 0x004fca0007ffe0ff */
[----:B------:R-:W-:Y:S01]  /*00c0*/  STG.E desc[UR4][R6.64], R9 ;  /* 0x0000000906007986 */ /* 0x000fe2000c101904 */
[----:B------:R-:W-:Y:S05]  /*00d0*/  EXIT ;  /* 0x000000000000794d */ /* 0x000fea0003800000 */
.L_x_1:
        /* <DEDUP_REMOVED lines=10> */
.L_x_4:


//--------------------- .text._Z13gpu_block_addPiS_S_ --------------------------
	.section	.text._Z13gpu_block_addPiS_S_,"ax",@progbits
	.align	128
        .global         _Z13gpu_block_addPiS_S_
        .type           _Z13gpu_block_addPiS_S_,@function
        .size           _Z13gpu_block_addPiS_S_,(.L_x_5 - _Z13gpu_block_addPiS_S_)
        .other          _Z13gpu_block_addPiS_S_,@"STO_CUDA_ENTRY STV_DEFAULT"
_Z13gpu_block_addPiS_S_:
.text._Z13gpu_block_addPiS_S_:
[----:B------:R-:W-:Y:S01]  /*0000*/  LDC R1, c[0x0][0x37c] ;  /* 0x0000df00ff017b82 */ /* 0x000fe20000000800 */
[----:B------:R-:W0:Y:S07]  /*0010*/  S2R R9, SR_CTAID.X ;  /* 0x0000000000097919 */ /* 0x000e2e0000002500 */
        /* <DEDUP_REMOVED lines=12> */
.L_x_2:
        /* <DEDUP_REMOVED lines=10> */
.L_x_5:


//--------------------- .nv.shared.reserved.0     --------------------------
	.section	.nv.shared.reserved.0,"aw",@nobits
	.weak		__nv_reservedSMEM_offset_0_alias
	.size		__nv_reservedSMEM_offset_0_alias, 0, 64
	.other		__nv_reservedSMEM_offset_0_alias,@"STO_CUDA_RESERVED_SHARED STV_DEFAULT"
__nv_reservedSMEM_offset_0_alias:
	.zero		0
	.zero		64


//--------------------- .nv.constant0._Z12gpu_both_addPiS_S_i --------------------------
	.section	.nv.constant0._Z12gpu_both_addPiS_S_i,"a",@progbits
	.sectionflags	@""
	.align	4
.nv.constant0._Z12gpu_both_addPiS_S_i:
	.zero		924


//--------------------- .nv.constant0._Z14gpu_thread_addPiS_S_ --------------------------
	.section	.nv.constant0._Z14gpu_thread_addPiS_S_,"a",@progbits
	.sectionflags	@""
	.align	4
.nv.constant0._Z14gpu_thread_addPiS_S_:
	.zero		920


//--------------------- .nv.constant0._Z13gpu_block_addPiS_S_ --------------------------
	.section	.nv.constant0._Z13gpu_block_addPiS_S_,"a",@progbits
	.sectionflags	@""
	.align	4
.nv.constant0._Z13gpu_block_addPiS_S_:
	.zero		920


//--------------------- SYMBOLS --------------------------

	.type		.nv.reservedSmem.offset0,@object
	.size		.nv.reservedSmem.offset0,0x4
